//
// Generated by NVIDIA NVVM Compiler
//
// Compiler Build ID: CL-36424714
// Cuda compilation tools, release 13.0, V13.0.88
// Based on NVVM 20.0.0
//

.version 9.0
.target sm_100
.address_size 64

	// .globl	_Z11hello_Worldv
.extern .func  (.param .b32 func_retval0) vprintf
(
	.param .b64 vprintf_param_0,
	.param .b64 vprintf_param_1
)
;
.global .align 1 .b8 $str[32] = {72, 101, 108, 108, 111, 32, 119, 111, 114, 108, 100, 33, 32, 77, 121, 32, 116, 104, 114, 101, 97, 100, 73, 100, 32, 105, 115, 32, 37, 100, 10};

.visible .entry _Z11hello_Worldv()
{
	.local .align 8 .b8 	__local_depot0[8];
	.reg .b64 	%SP;
	.reg .b64 	%SPL;
	.reg .b32 	%r<4>;
	.reg .b64 	%rd<5>;

	mov.u64 	%SPL, __local_depot0;
	cvta.local.u64 	%SP, %SPL;
	add.u64 	%rd1, %SP, 0;
	add.u64 	%rd2, %SPL, 0;
	mov.u32 	%r1, %tid.x;
	st.local.u32 	[%rd2], %r1;
	mov.u64 	%rd3, $str;
	cvta.global.u64 	%rd4, %rd3;
	{ // callseq 0, 0
	.param .b64 param0;
	st.param.b64 	[param0], %rd4;
	.param .b64 param1;
	st.param.b64 	[param1], %rd1;
	.param .b32 retval0;
	call.uni (retval0), 
	vprintf, 
	(
	param0, 
	param1
	);
	ld.param.b32 	%r2, [retval0];
	} // callseq 0
	ret;

}


// ===== COMPILED SASS (sm_100) =====

	.target	sm_100

	.elftype	@"ET_EXEC"


//--------------------- .note.nv.tkinfo           --------------------------
	.section	.note.nv.tkinfo,"",@"SHT_NOTE"
	.sectionflags	@"SHF_NOTE_NV_TKINFO"
	.tkinfo
        /*0018*/ 	.word	0x00000002
        /*0030*/ 	.string	""
        /*0030*/ 	.string	"ptxas"
        /*0030*/ 	.string	"Cuda compilation tools, release 13.0, V13.0.88"
        /*0030*/ 	.string	"Build cuda_13.0.r13.0/compiler.36424714_0"
        /*0030*/ 	.string	"-arch sm_100 -m 64 "



//--------------------- .note.nv.cuinfo           --------------------------
	.section	.note.nv.cuinfo,"",@"SHT_NOTE"
	.sectionflags	@"SHF_NOTE_NV_CUINFO"
        /*0018*/ 	.short	0x0002
        /*001a*/ 	.short	0x0064
        /*001c*/ 	.short	0x0082
	.zero		2


//--------------------- .nv.info                  --------------------------
	.section	.nv.info,"",@"SHT_CUDA_INFO"
	.align	4


	//----- nvinfo : EIATTR_REGCOUNT
	.align		4
        /*0000*/ 	.byte	0x04, 0x2f
        /*0002*/ 	.short	(.L_2 - .L_1)
	.align		4
.L_1:
        /*0004*/ 	.word	index@(_Z11hello_Worldv)
        /*0008*/ 	.word	0x00000018


	//----- nvinfo : EIATTR_FRAME_SIZE
	.align		4
.L_2:
        /*000c*/ 	.byte	0x04, 0x11
        /*000e*/ 	.short	(.L_4 - .L_3)
	.align		4
.L_3:
        /*0010*/ 	.word	index@(_Z11hello_Worldv)
        /*0014*/ 	.word	0x00000008


	//----- nvinfo : EIATTR_MIN_STACK_SIZE
	.align		4
.L_4:
        /*0018*/ 	.byte	0x04, 0x12
        /*001a*/ 	.short	(.L_6 - .L_5)
	.align		4
.L_5:
        /*001c*/ 	.word	index@(_Z11hello_Worldv)
        /*0020*/ 	.word	0x00000008
.L_6:


//--------------------- .nv.compat                --------------------------
	.section	.nv.compat,"",@"SHT_CUDA_COMPAT_INFO"
	.align	4
        /*0000*/ 	.byte	0x02, 0x09, 0x00, 0x00, 0x02, 0x02, 0x01, 0x00, 0x02, 0x05, 0x05, 0x00, 0x03, 0x07, 0x01, 0x01
        /*0010*/ 	.byte	0x02, 0x03, 0x00, 0x00, 0x02, 0x06, 0x01, 0x00, 0x04, 0x0b, 0x08, 0x00, 0x09, 0x00, 0x00, 0x00
        /*0020*/ 	.byte	0x00, 0x00, 0x00, 0x00


//--------------------- .nv.info._Z11hello_Worldv --------------------------
	.section	.nv.info._Z11hello_Worldv,"",@"SHT_CUDA_INFO"
	.sectionflags	@""
	.align	4


	//----- nvinfo : EIATTR_CUDA_API_VERSION
	.align		4
        /*0000*/ 	.byte	0x04, 0x37
        /*0002*/ 	.short	(.L_8 - .L_7)
.L_7:
        /*0004*/ 	.word	0x00000082


	//----- nvinfo : EIATTR_SPARSE_MMA_MASK
	.align		4
.L_8:
        /*0008*/ 	.byte	0x03, 0x50
        /*000a*/ 	.short	0x0000


	//----- nvinfo : EIATTR_MAXREG_COUNT
	.align		4
        /*000c*/ 	.byte	0x03, 0x1b
        /*000e*/ 	.short	0x00ff


	//----- nvinfo : EIATTR_EXTERNS
	.align		4
        /*0010*/ 	.byte	0x04, 0x0f
        /*0012*/ 	.short	(.L_10 - .L_9)


	//   ....[0]....
	.align		4
.L_9:
        /*0014*/ 	.word	index@(vprintf)


	//----- nvinfo : EIATTR_MERCURY_ISA_VERSION
	.align		4
.L_10:
        /*0018*/ 	.byte	0x03, 0x5f
        /*001a*/ 	.short	0x0101


	//----- nvinfo : EIATTR_VRC_CTA_INIT_COUNT
	.align		4
        /*001c*/ 	.byte	0x02, 0x4a
	.zero		1
	.zero		1


	//----- nvinfo : EIATTR_SYSCALL_OFFSETS
	.align		4
        /*0020*/ 	.byte	0x04, 0x46
        /*0022*/ 	.short	(.L_12 - .L_11)


	//   ....[0]....
.L_11:
        /*0024*/ 	.word	0x000000e0


	//----- nvinfo : EIATTR_EXIT_INSTR_OFFSETS
	.align		4
.L_12:
        /*0028*/ 	.byte	0x04, 0x1c
        /*002a*/ 	.short	(.L_14 - .L_13)


	//   ....[0]....
.L_13:
        /*002c*/ 	.word	0x000000f0


	//----- nvinfo : EIATTR_SW_WAR
	.align		4
.L_14:
        /*0030*/ 	.byte	0x04, 0x36
        /*0032*/ 	.short	(.L_16 - .L_15)
.L_15:
        /*0034*/ 	.word	0x00000008
.L_16:


//--------------------- .nv.callgraph             --------------------------
	.section	.nv.callgraph,"",@"SHT_CUDA_CALLGRAPH"
	.align	4
	.sectionentsize	8
	.align		4
        /*0000*/ 	.word	0x00000000
	.align		4
        /*0004*/ 	.word	0xffffffff
	.align		4
        /*0008*/ 	.word	index@(_Z11hello_Worldv)
	.align		4
        /*000c*/ 	.word	index@(vprintf)
	.align		4
        /*0010*/ 	.word	0x00000000
	.align		4
        /*0014*/ 	.word	0xfffffffe
	.align		4
        /*0018*/ 	.word	0x00000000
	.align		4
        /*001c*/ 	.word	0xfffffffd
	.align		4
        /*0020*/ 	.word	0x00000000
	.align		4
        /*0024*/ 	.word	0xfffffffc


//--------------------- .nv.constant4             --------------------------
	.section	.nv.constant4,"a",@progbits
	.align	8
	.align		8
.nv.constant4:
        /*0000*/ 	.dword	vprintf
	.align		8
        /*0008*/ 	.dword	$str


//--------------------- .text._Z11hello_Worldv    --------------------------
	.section	.text._Z11hello_Worldv,"ax",@progbits
	.align	128
        .global         _Z11hello_Worldv
        .type           _Z11hello_Worldv,@function
        .size           _Z11hello_Worldv,(.L_x_2 - _Z11hello_Worldv)
        .other          _Z11hello_Worldv,@"STO_CUDA_ENTRY STV_DEFAULT"
_Z11hello_Worldv:
.text._Z11hello_Worldv:
[----:B------:R-:W0:Y:S01]  /*0000*/  LDC R1, c[0x0][0x37c] ;  /* 0x0000df00ff017b82 */ /* 0x000e220000000800 */
[----:B------:R-:W1:Y:S01]  /*0010*/  S2R R8, SR_TID.X ;  /* 0x0000000000087919 */ /* 0x000e620000002100 */
[----:B0-----:R-:W-:Y:S01]  /*0020*/  VIADD R1, R1, 0xfffffff8 ;  /* 0xfffffff801017836 */ /* 0x001fe20000000000 */
[----:B------:R-:W-:Y:S01]  /*0030*/  MOV R0, 0x0 ;  /* 0x0000000000007802 */ /* 0x000fe20000000f00 */
[----:B------:R-:W0:Y:S04]  /*0040*/  LDCU UR4, c[0x0][0x2f8] ;  /* 0x00005f00ff0477ac */ /* 0x000e280008000800 */
[----:B------:R2:W3:Y:S01]  /*0050*/  LDC.64 R2, c[0x4][R0] ;  /* 0x0100000000027b82 */ /* 0x0004e20000000a00 */
[----:B------:R-:W4:Y:S01]  /*0060*/  LDCU.64 UR6, c[0x4][0x8] ;  /* 0x01000100ff0677ac */ /* 0x000f220008000a00 */
[----:B------:R-:W5:Y:S01]  /*0070*/  LDCU UR5, c[0x0][0x2fc] ;  /* 0x00005f80ff0577ac */ /* 0x000f620008000800 */
[----:B0-----:R-:W-:Y:S01]  /*0080*/  IADD3 R6, P0, PT, R1, UR4, RZ ;  /* 0x0000000401067c10 */ /* 0x001fe2000ff1e0ff */
[----:B----4-:R-:W-:Y:S01]  /*0090*/  IMAD.U32 R4, RZ, RZ, UR6 ;  /* 0x00000006ff047e24 */ /* 0x010fe2000f8e00ff */
[----:B------:R-:W-:-:S03]  /*00a0*/  MOV R5, UR7 ;  /* 0x0000000700057c02 */ /* 0x000fc60008000f00 */
[----:B-----5:R-:W-:Y:S01]  /*00b0*/  IMAD.X R7, RZ, RZ, UR5, P0 ;  /* 0x00000005ff077e24 */ /* 0x020fe200080e06ff */
[----:B-1----:R2:W-:Y:S07]  /*00c0*/  STL [R1], R8 ;  /* 0x0000000801007387 */ /* 0x0025ee0000100800 */
[----:B------:R-:W-:-:S07]  /*00d0*/  LEPC R20, `(.L_x_0) ;  /* 0x000000001014794e */ /* 0x000fce0000000000 */
[----:B--23--:R-:W-:Y:S05]  /*00e0*/  CALL.ABS.NOINC R2 ;  /* 0x0000000002007343 */ /* 0x00cfea0003c00000 */
.L_x_0:
[----:B------:R-:W-:Y:S05]  /*00f0*/  EXIT ;  /* 0x000000000000794d */ /* 0x000fea0003800000 */
.L_x_1:
[----:B------:R-:W-:-:S00]  /*0100*/  BRA `(.L_x_1) ;  /* 0xfffffffc00fc7947 */ /* 0x000fc0000383ffff */
[----:B------:R-:W-:-:S00]  /*0110*/  NOP ;  /* 0x0000000000007918 */ /* 0x000fc00000000000 */
        /* <DEDUP_REMOVED lines=14> */
.L_x_2:


//--------------------- .nv.global.init           --------------------------
	.section	.nv.global.init,"aw",@progbits
.nv.global.init:
	.type		$str,@object
	.size		$str,(.L_0 - $str)
$str:
        /*0000*/ 	.byte	0x48, 0x65, 0x6c, 0x6c, 0x6f, 0x20, 0x77, 0x6f, 0x72, 0x6c, 0x64, 0x21, 0x20, 0x4d, 0x79, 0x20
        /*0010*/ 	.byte	0x74, 0x68, 0x72, 0x65, 0x61, 0x64, 0x49, 0x64, 0x20, 0x69, 0x73, 0x20, 0x25, 0x64, 0x0a, 0x00
.L_0:


//--------------------- .nv.shared.reserved.0     --------------------------
	.section	.nv.shared.reserved.0,"aw",@nobits
	.weak		__nv_reservedSMEM_offset_0_alias
	.size		__nv_reservedSMEM_offset_0_alias, 0, 64
	.other		__nv_reservedSMEM_offset_0_alias,@"STO_CUDA_RESERVED_SHARED STV_DEFAULT"
__nv_reservedSMEM_offset_0_alias:
	.zero		0
	.zero		64


//--------------------- .nv.constant0._Z11hello_Worldv --------------------------
	.section	.nv.constant0._Z11hello_Worldv,"a",@progbits
	.sectionflags	@""
	.align	4
.nv.constant0._Z11hello_Worldv:
	.zero		896


//--------------------- SYMBOLS --------------------------

	.type		.nv.reservedSmem.offset0,@object
	.size		.nv.reservedSmem.offset0,0x4
	.type		vprintf,@function
